//
// Generated by NVIDIA NVVM Compiler
//
// Compiler Build ID: CL-36424714
// Cuda compilation tools, release 13.0, V13.0.88
// Based on NVVM 20.0.0
//

.version 9.0
.target sm_100
.address_size 64

	// .globl	_Z6kernelv
.extern .func  (.param .b32 func_retval0) vprintf
(
	.param .b64 vprintf_param_0,
	.param .b64 vprintf_param_1
)
;
.global .align 1 .b8 $str[4] = {37, 102, 10};

.visible .entry _Z6kernelv()
{
	.local .align 8 .b8 	__local_depot0[8];
	.reg .b64 	%SP;
	.reg .b64 	%SPL;
	.reg .pred 	%p<3>;
	.reg .b32 	%r<12>;
	.reg .b64 	%rd<5>;
	.reg .b64 	%fd<68>;

	mov.u64 	%SPL, __local_depot0;
	cvta.local.u64 	%SP, %SPL;
	mov.f64 	%fd67, 0d3FF0000000000000;
	mov.b32 	%r11, 0;
$L__BB0_1:
	mul.f64 	%fd4, %fd67, 0d3FF000000044B830;
	mul.f64 	%fd5, %fd4, 0d3FF000000044B830;
	mul.f64 	%fd6, %fd5, 0d3FF000000044B830;
	mul.f64 	%fd7, %fd6, 0d3FF000000044B830;
	mul.f64 	%fd8, %fd7, 0d3FF000000044B830;
	mul.f64 	%fd9, %fd8, 0d3FF000000044B830;
	mul.f64 	%fd10, %fd9, 0d3FF000000044B830;
	mul.f64 	%fd11, %fd10, 0d3FF000000044B830;
	mul.f64 	%fd12, %fd11, 0d3FF000000044B830;
	mul.f64 	%fd13, %fd12, 0d3FF000000044B830;
	mul.f64 	%fd14, %fd13, 0d3FF000000044B830;
	mul.f64 	%fd15, %fd14, 0d3FF000000044B830;
	mul.f64 	%fd16, %fd15, 0d3FF000000044B830;
	mul.f64 	%fd17, %fd16, 0d3FF000000044B830;
	mul.f64 	%fd18, %fd17, 0d3FF000000044B830;
	mul.f64 	%fd19, %fd18, 0d3FF000000044B830;
	mul.f64 	%fd20, %fd19, 0d3FF000000044B830;
	mul.f64 	%fd21, %fd20, 0d3FF000000044B830;
	mul.f64 	%fd22, %fd21, 0d3FF000000044B830;
	mul.f64 	%fd23, %fd22, 0d3FF000000044B830;
	mul.f64 	%fd24, %fd23, 0d3FF000000044B830;
	mul.f64 	%fd25, %fd24, 0d3FF000000044B830;
	mul.f64 	%fd26, %fd25, 0d3FF000000044B830;
	mul.f64 	%fd27, %fd26, 0d3FF000000044B830;
	mul.f64 	%fd28, %fd27, 0d3FF000000044B830;
	mul.f64 	%fd29, %fd28, 0d3FF000000044B830;
	mul.f64 	%fd30, %fd29, 0d3FF000000044B830;
	mul.f64 	%fd31, %fd30, 0d3FF000000044B830;
	mul.f64 	%fd32, %fd31, 0d3FF000000044B830;
	mul.f64 	%fd33, %fd32, 0d3FF000000044B830;
	mul.f64 	%fd34, %fd33, 0d3FF000000044B830;
	mul.f64 	%fd35, %fd34, 0d3FF000000044B830;
	mul.f64 	%fd36, %fd35, 0d3FF000000044B830;
	mul.f64 	%fd37, %fd36, 0d3FF000000044B830;
	mul.f64 	%fd38, %fd37, 0d3FF000000044B830;
	mul.f64 	%fd39, %fd38, 0d3FF000000044B830;
	mul.f64 	%fd40, %fd39, 0d3FF000000044B830;
	mul.f64 	%fd41, %fd40, 0d3FF000000044B830;
	mul.f64 	%fd42, %fd41, 0d3FF000000044B830;
	mul.f64 	%fd43, %fd42, 0d3FF000000044B830;
	mul.f64 	%fd44, %fd43, 0d3FF000000044B830;
	mul.f64 	%fd45, %fd44, 0d3FF000000044B830;
	mul.f64 	%fd46, %fd45, 0d3FF000000044B830;
	mul.f64 	%fd47, %fd46, 0d3FF000000044B830;
	mul.f64 	%fd48, %fd47, 0d3FF000000044B830;
	mul.f64 	%fd49, %fd48, 0d3FF000000044B830;
	mul.f64 	%fd50, %fd49, 0d3FF000000044B830;
	mul.f64 	%fd51, %fd50, 0d3FF000000044B830;
	mul.f64 	%fd52, %fd51, 0d3FF000000044B830;
	mul.f64 	%fd53, %fd52, 0d3FF000000044B830;
	mul.f64 	%fd54, %fd53, 0d3FF000000044B830;
	mul.f64 	%fd55, %fd54, 0d3FF000000044B830;
	mul.f64 	%fd56, %fd55, 0d3FF000000044B830;
	mul.f64 	%fd57, %fd56, 0d3FF000000044B830;
	mul.f64 	%fd58, %fd57, 0d3FF000000044B830;
	mul.f64 	%fd59, %fd58, 0d3FF000000044B830;
	mul.f64 	%fd60, %fd59, 0d3FF000000044B830;
	mul.f64 	%fd61, %fd60, 0d3FF000000044B830;
	mul.f64 	%fd62, %fd61, 0d3FF000000044B830;
	mul.f64 	%fd63, %fd62, 0d3FF000000044B830;
	mul.f64 	%fd64, %fd63, 0d3FF000000044B830;
	mul.f64 	%fd65, %fd64, 0d3FF000000044B830;
	mul.f64 	%fd66, %fd65, 0d3FF000000044B830;
	mul.f64 	%fd67, %fd66, 0d3FF000000044B830;
	add.s32 	%r11, %r11, 64;
	setp.ne.s32 	%p1, %r11, 10000000;
	@%p1 bra 	$L__BB0_1;
	mov.u32 	%r4, %tid.x;
	neg.s32 	%r5, %r4;
	mov.u32 	%r6, %ntid.x;
	mov.u32 	%r7, %ctaid.x;
	mul.lo.s32 	%r8, %r7, %r6;
	setp.ne.s32 	%p2, %r8, %r5;
	@%p2 bra 	$L__BB0_4;
	add.u64 	%rd1, %SP, 0;
	add.u64 	%rd2, %SPL, 0;
	st.local.f64 	[%rd2], %fd67;
	mov.u64 	%rd3, $str;
	cvta.global.u64 	%rd4, %rd3;
	{ // callseq 0, 0
	.param .b64 param0;
	st.param.b64 	[param0], %rd4;
	.param .b64 param1;
	st.param.b64 	[param1], %rd1;
	.param .b32 retval0;
	call.uni (retval0), 
	vprintf, 
	(
	param0, 
	param1
	);
	ld.param.b32 	%r9, [retval0];
	} // callseq 0
$L__BB0_4:
	ret;

}


// ===== COMPILED SASS (sm_100) =====

	.target	sm_100

	.elftype	@"ET_EXEC"


//--------------------- .note.nv.tkinfo           --------------------------
	.section	.note.nv.tkinfo,"",@"SHT_NOTE"
	.sectionflags	@"SHF_NOTE_NV_TKINFO"
	.tkinfo
        /*0018*/ 	.word	0x00000002
        /*0030*/ 	.string	""
        /*0030*/ 	.string	"ptxas"
        /*0030*/ 	.string	"Cuda compilation tools, release 13.0, V13.0.88"
        /*0030*/ 	.string	"Build cuda_13.0.r13.0/compiler.36424714_0"
        /*0030*/ 	.string	"-arch sm_100 -m 64 "



//--------------------- .note.nv.cuinfo           --------------------------
	.section	.note.nv.cuinfo,"",@"SHT_NOTE"
	.sectionflags	@"SHF_NOTE_NV_CUINFO"
        /*0018*/ 	.short	0x0002
        /*001a*/ 	.short	0x0064
        /*001c*/ 	.short	0x0082
	.zero		2


//--------------------- .nv.info                  --------------------------
	.section	.nv.info,"",@"SHT_CUDA_INFO"
	.align	4


	//----- nvinfo : EIATTR_REGCOUNT
	.align		4
        /*0000*/ 	.byte	0x04, 0x2f
        /*0002*/ 	.short	(.L_2 - .L_1)
	.align		4
.L_1:
        /*0004*/ 	.word	index@(_Z6kernelv)
        /*0008*/ 	.word	0x00000018


	//----- nvinfo : EIATTR_FRAME_SIZE
	.align		4
.L_2:
        /*000c*/ 	.byte	0x04, 0x11
        /*000e*/ 	.short	(.L_4 - .L_3)
	.align		4
.L_3:
        /*0010*/ 	.word	index@(_Z6kernelv)
        /*0014*/ 	.word	0x00000008


	//----- nvinfo : EIATTR_MIN_STACK_SIZE
	.align		4
.L_4:
        /*0018*/ 	.byte	0x04, 0x12
        /*001a*/ 	.short	(.L_6 - .L_5)
	.align		4
.L_5:
        /*001c*/ 	.word	index@(_Z6kernelv)
        /*0020*/ 	.word	0x00000008
.L_6:


//--------------------- .nv.compat                --------------------------
	.section	.nv.compat,"",@"SHT_CUDA_COMPAT_INFO"
	.align	4
        /*0000*/ 	.byte	0x02, 0x09, 0x00, 0x00, 0x02, 0x02, 0x01, 0x00, 0x02, 0x05, 0x05, 0x00, 0x03, 0x07, 0x01, 0x01
        /*0010*/ 	.byte	0x02, 0x03, 0x00, 0x00, 0x02, 0x06, 0x01, 0x00, 0x04, 0x0b, 0x08, 0x00, 0x01, 0x00, 0x00, 0x00
        /*0020*/ 	.byte	0x00, 0x00, 0x00, 0x00


//--------------------- .nv.info._Z6kernelv       --------------------------
	.section	.nv.info._Z6kernelv,"",@"SHT_CUDA_INFO"
	.sectionflags	@""
	.align	4


	//----- nvinfo : EIATTR_CUDA_API_VERSION
	.align		4
        /*0000*/ 	.byte	0x04, 0x37
        /*0002*/ 	.short	(.L_8 - .L_7)
.L_7:
        /*0004*/ 	.word	0x00000082


	//----- nvinfo : EIATTR_SPARSE_MMA_MASK
	.align		4
.L_8:
        /*0008*/ 	.byte	0x03, 0x50
        /*000a*/ 	.short	0x0000


	//----- nvinfo : EIATTR_MAXREG_COUNT
	.align		4
        /*000c*/ 	.byte	0x03, 0x1b
        /*000e*/ 	.short	0x00ff


	//----- nvinfo : EIATTR_EXTERNS
	.align		4
        /*0010*/ 	.byte	0x04, 0x0f
        /*0012*/ 	.short	(.L_10 - .L_9)


	//   ....[0]....
	.align		4
.L_9:
        /*0014*/ 	.word	index@(vprintf)


	//----- nvinfo : EIATTR_MERCURY_ISA_VERSION
	.align		4
.L_10:
        /*0018*/ 	.byte	0x03, 0x5f
        /*001a*/ 	.short	0x0101


	//----- nvinfo : EIATTR_VRC_CTA_INIT_COUNT
	.align		4
        /*001c*/ 	.byte	0x02, 0x4a
	.zero		1
	.zero		1


	//----- nvinfo : EIATTR_SYSCALL_OFFSETS
	.align		4
        /*0020*/ 	.byte	0x04, 0x46
        /*0022*/ 	.short	(.L_12 - .L_11)


	//   ....[0]....
.L_11:
        /*0024*/ 	.word	0x000015c0


	//----- nvinfo : EIATTR_EXIT_INSTR_OFFSETS
	.align		4
.L_12:
        /*0028*/ 	.byte	0x04, 0x1c
        /*002a*/ 	.short	(.L_14 - .L_13)


	//   ....[0]....
.L_13:
        /*002c*/ 	.word	0x00001540


	//   ....[1]....
        /*0030*/ 	.word	0x000015d0


	//----- nvinfo : EIATTR_CRS_STACK_SIZE
	.align		4
.L_14:
        /*0034*/ 	.byte	0x04, 0x1e
        /*0036*/ 	.short	(.L_16 - .L_15)
.L_15:
        /*0038*/ 	.word	0x00000000


	//----- nvinfo : EIATTR_SW_WAR
	.align		4
.L_16:
        /*003c*/ 	.byte	0x04, 0x36
        /*003e*/ 	.short	(.L_18 - .L_17)
.L_17:
        /*0040*/ 	.word	0x00000008
.L_18:


//--------------------- .nv.callgraph             --------------------------
	.section	.nv.callgraph,"",@"SHT_CUDA_CALLGRAPH"
	.align	4
	.sectionentsize	8
	.align		4
        /*0000*/ 	.word	0x00000000
	.align		4
        /*0004*/ 	.word	0xffffffff
	.align		4
        /*0008*/ 	.word	index@(_Z6kernelv)
	.align		4
        /*000c*/ 	.word	index@(vprintf)
	.align		4
        /*0010*/ 	.word	0x00000000
	.align		4
        /*0014*/ 	.word	0xfffffffe
	.align		4
        /*0018*/ 	.word	0x00000000
	.align		4
        /*001c*/ 	.word	0xfffffffd
	.align		4
        /*0020*/ 	.word	0x00000000
	.align		4
        /*0024*/ 	.word	0xfffffffc


//--------------------- .nv.constant4             --------------------------
	.section	.nv.constant4,"a",@progbits
	.align	8
	.align		8
.nv.constant4:
        /*0000*/ 	.dword	vprintf
	.align		8
        /*0008*/ 	.dword	$str


//--------------------- .text._Z6kernelv          --------------------------
	.section	.text._Z6kernelv,"ax",@progbits
	.align	128
        .global         _Z6kernelv
        .type           _Z6kernelv,@function
        .size           _Z6kernelv,(.L_x_3 - _Z6kernelv)
        .other          _Z6kernelv,@"STO_CUDA_ENTRY STV_DEFAULT"
_Z6kernelv:
.text._Z6kernelv:
[----:B------:R-:W0:Y:S01]  /*0000*/  LDC R1, c[0x0][0x37c] ;  /* 0x0000df00ff017b82 */ /* 0x000e220000000800 */
[----:B------:R-:W1:Y:S01]  /*0010*/  LDCU UR4, c[0x0][0x2f8] ;  /* 0x00005f00ff0477ac */ /* 0x000e620008000800 */
[----:B0-----:R-:W-:Y:S02]  /*0020*/  VIADD R1, R1, 0xfffffff8 ;  /* 0xfffffff801017836 */ /* 0x001fe40000000000 */
[----:B------:R-:W-:Y:S02]  /*0030*/  HFMA2 R3, -RZ, RZ, 1.984375, 0 ;  /* 0x3ff00000ff037431 */ /* 0x000fe400000001ff */
[----:B------:R-:W-:Y:S01]  /*0040*/  IMAD.MOV.U32 R2, RZ, RZ, 0x0 ;  /* 0x00000000ff027424 */ /* 0x000fe200078e00ff */
[----:B------:R-:W0:Y:S01]  /*0050*/  LDCU UR5, c[0x0][0x2fc] ;  /* 0x00005f80ff0577ac */ /* 0x000e220008000800 */
[----:B-1----:R-:W-:Y:S01]  /*0060*/  IADD3 R6, P0, PT, R1, UR4, RZ ;  /* 0x0000000401067c10 */ /* 0x002fe2000ff1e0ff */
[----:B------:R-:W-:-:S04]  /*0070*/  UMOV UR4, URZ ;  /* 0x000000ff00047c82 */ /* 0x000fc80008000000 */
[----:B0-----:R-:W-:-:S08]  /*0080*/  IMAD.X R7, RZ, RZ, UR5, P0 ;  /* 0x00000005ff077e24 */ /* 0x001fd000080e06ff */
.L_x_0:
[----:B------:R-:W-:Y:S01]  /*0090*/  UMOV UR6, 0x44b830 ;  /* 0x0044b83000067882 */ /* 0x000fe20000000000 */
[----:B------:R-:W-:Y:S01]  /*00a0*/  UMOV UR7, 0x3ff00000 ;  /* 0x3ff0000000077882 */ /* 0x000fe20000000000 */
[----:B------:R-:W-:Y:S01]  /*00b0*/  UIADD3 UR4, UPT, UPT, UR4, 0x140, URZ ;  /* 0x0000014004047890 */ /* 0x000fe2000fffe0ff */
[----:B------:R-:W-:-:S03]  /*00c0*/  DMUL R2, R2, UR6 ;  /* 0x0000000602027c28 */ /* 0x000fc60008000000 */
[----:B------:R-:W-:-:S05]  /*00d0*/  UISETP.NE.AND UP0, UPT, UR4, 0x989680, UPT ;  /* 0x009896800400788c */ /* 0x000fca000bf05270 */
[----:B------:R-:W-:-:S08]  /*00e0*/  DMUL R2, R2, UR6 ;  /* 0x0000000602027c28 */ /* 0x000fd00008000000 */
        /* <DEDUP_REMOVED lines=317> */
[----:B------:R-:W-:Y:S01]  /*14c0*/  DMUL R2, R2, UR6 ;  /* 0x0000000602027c28 */ /* 0x000fe20008000000 */
[----:B------:R-:W-:Y:S10]  /*14d0*/  BRA.U UP0, `(.L_x_0) ;  /* 0xffffffe900ec7547 */ /* 0x000ff4000b83ffff */
[----:B------:R-:W0:Y:S01]  /*14e0*/  S2R R0, SR_TID.X ;  /* 0x0000000000007919 */ /* 0x000e220000002100 */
[----:B------:R-:W1:Y:S01]  /*14f0*/  S2UR UR5, SR_CTAID.X ;  /* 0x00000000000579c3 */ /* 0x000e620000002500 */
[----:B------:R-:W1:Y:S02]  /*1500*/  LDCU UR4, c[0x0][0x360] ;  /* 0x00006c00ff0477ac */ /* 0x000e640008000800 */
[----:B-1----:R-:W-:Y:S01]  /*1510*/  UIMAD UR4, UR4, UR5, URZ ;  /* 0x00000005040472a4 */ /* 0x002fe2000f8e02ff */
[----:B0-----:R-:W-:-:S05]  /*1520*/  IADD3 R0, PT, PT, -R0, RZ, RZ ;  /* 0x000000ff00007210 */ /* 0x001fca0007ffe1ff */
[----:B------:R-:W-:-:S13]  /*1530*/  ISETP.NE.AND P0, PT, R0, UR4, PT ;  /* 0x0000000400007c0c */ /* 0x000fda000bf05270 */
[----:B------:R-:W-:Y:S05]  /*1540*/  @P0 EXIT ;  /* 0x000000000000094d */ /* 0x000fea0003800000 */
[----:B------:R-:W-:Y:S01]  /*1550*/  MOV R0, 0x0 ;  /* 0x0000000000007802 */ /* 0x000fe20000000f00 */
[----:B------:R0:W-:Y:S01]  /*1560*/  STL.64 [R1], R2 ;  /* 0x0000000201007387 */ /* 0x0001e20000100a00 */
[----:B------:R-:W1:Y:S02]  /*1570*/  LDCU.64 UR4, c[0x4][0x8] ;  /* 0x01000100ff0477ac */ /* 0x000e640008000a00 */
[----:B------:R0:W2:Y:S01]  /*1580*/  LDC.64 R8, c[0x4][R0] ;  /* 0x0100000000087b82 */ /* 0x0000a20000000a00 */
[----:B-1----:R-:W-:Y:S01]  /*1590*/  IMAD.U32 R4, RZ, RZ, UR4 ;  /* 0x00000004ff047e24 */ /* 0x002fe2000f8e00ff */
[----:B0-----:R-:W-:-:S07]  /*15a0*/  MOV R5, UR5 ;  /* 0x0000000500057c02 */ /* 0x001fce0008000f00 */
[----:B------:R-:W-:-:S07]  /*15b0*/  LEPC R20, `(.L_x_1) ;  /* 0x000000001014794e */ /* 0x000fce0000000000 */
[----:B--2---:R-:W-:Y:S05]  /*15c0*/  CALL.ABS.NOINC R8 ;  /* 0x0000000008007343 */ /* 0x004fea0003c00000 */
.L_x_1:
[----:B------:R-:W-:Y:S05]  /*15d0*/  EXIT ;  /* 0x000000000000794d */ /* 0x000fea0003800000 */
.L_x_2:
[----:B------:R-:W-:-:S00]  /*15e0*/  BRA `(.L_x_2) ;  /* 0xfffffffc00fc7947 */ /* 0x000fc0000383ffff */
[----:B------:R-:W-:-:S00]  /*15f0*/  NOP ;  /* 0x0000000000007918 */ /* 0x000fc00000000000 */
        /* <DEDUP_REMOVED lines=8> */
.L_x_3:


//--------------------- .nv.global.init           --------------------------
	.section	.nv.global.init,"aw",@progbits
.nv.global.init:
	.type		$str,@object
	.size		$str,(.L_0 - $str)
$str:
        /*0000*/ 	.byte	0x25, 0x66, 0x0a, 0x00
.L_0:


//--------------------- .nv.shared.reserved.0     --------------------------
	.section	.nv.shared.reserved.0,"aw",@nobits
	.weak		__nv_reservedSMEM_offset_0_alias
	.size		__nv_reservedSMEM_offset_0_alias, 0, 64
	.other		__nv_reservedSMEM_offset_0_alias,@"STO_CUDA_RESERVED_SHARED STV_DEFAULT"
__nv_reservedSMEM_offset_0_alias:
	.zero		0
	.zero		64


//--------------------- .nv.constant0._Z6kernelv  --------------------------
	.section	.nv.constant0._Z6kernelv,"a",@progbits
	.sectionflags	@""
	.align	4
.nv.constant0._Z6kernelv:
	.zero		896


//--------------------- SYMBOLS --------------------------

	.type		.nv.reservedSmem.offset0,@object
	.size		.nv.reservedSmem.offset0,0x4
	.type		vprintf,@function
